	.headerflags	@"EF_CUDA_TEXMODE_UNIFIED EF_CUDA_64BIT_ADDRESS EF_CUDA_ACCELERATORS EF_CUDA_SM90 EF_CUDA_VIRTUAL_SM(EF_CUDA_SM90)"
	.elftype	@"ET_EXEC"


//--------------------- .nv.info                  --------------------------
	.section	.nv.info,"",@"SHT_CUDA_INFO"
	.align	4


	//----- nvinfo : EIATTR_REGCOUNT
	.align		4
        /*0000*/ 	.byte	0x04, 0x2f
        /*0002*/ 	.short	(.L_3 - .L_2)
	.align		4
.L_2:
        /*0004*/ 	.word	index@(triton_poi_fused__native_batch_norm_legit_no_training_add_convolution_14)
        /*0008*/ 	.word	0x0000001a


	//----- nvinfo : EIATTR_MIN_STACK_SIZE
	.align		4
.L_3:
        /*000c*/ 	.byte	0x04, 0x12
        /*000e*/ 	.short	(.L_5 - .L_4)
	.align		4
.L_4:
        /*0010*/ 	.word	index@(triton_poi_fused__native_batch_norm_legit_no_training_add_convolution_14)
        /*0014*/ 	.word	0x00000000


	//----- nvinfo : EIATTR_FRAME_SIZE
	.align		4
.L_5:
        /*0018*/ 	.byte	0x04, 0x11
        /*001a*/ 	.short	(.L_7 - .L_6)
	.align		4
.L_6:
        /*001c*/ 	.word	index@(triton_poi_fused__native_batch_norm_legit_no_training_add_convolution_14)
        /*0020*/ 	.word	0x00000000


	//----- nvinfo : EIATTR_MIN_STACK_SIZE
	.align		4
.L_7:
        /*0024*/ 	.byte	0x04, 0x12
        /*0026*/ 	.short	(.L_9 - .L_8)
	.align		4
.L_8:
        /*0028*/ 	.word	index@(triton_poi_fused__native_batch_norm_legit_no_training_add_convolution_14)
        /*002c*/ 	.word	0x00000000
.L_9:


//--------------------- .nv.info.triton_poi_fused__native_batch_norm_legit_no_training_add_convolution_14 --------------------------
	.section	.nv.info.triton_poi_fused__native_batch_norm_legit_no_training_add_convolution_14,"",@"SHT_CUDA_INFO"
	.sectionflags	@""
	.align	4


	//----- nvinfo : EIATTR_CUDA_API_VERSION
	.align		4
        /*0000*/ 	.byte	0x04, 0x37
        /*0002*/ 	.short	(.L_11 - .L_10)
.L_10:
        /*0004*/ 	.word	0x0000007c


	//----- nvinfo : EIATTR_KPARAM_INFO
	.align		4
.L_11:
        /*0008*/ 	.byte	0x04, 0x17
        /*000a*/ 	.short	(.L_13 - .L_12)
.L_12:
        /*000c*/ 	.word	0x00000000
        /*0010*/ 	.short	0x0008
        /*0012*/ 	.short	0x0040
        /*0014*/ 	.byte	0x00, 0xf0, 0x11, 0x00


	//----- nvinfo : EIATTR_KPARAM_INFO
	.align		4
.L_13:
        /*0018*/ 	.byte	0x04, 0x17
        /*001a*/ 	.short	(.L_15 - .L_14)
.L_14:
        /*001c*/ 	.word	0x00000000
        /*0020*/ 	.short	0x0007
        /*0022*/ 	.short	0x0038
        /*0024*/ 	.byte	0x00, 0xf4, 0x21, 0x00


	//----- nvinfo : EIATTR_KPARAM_INFO
	.align		4
.L_15:
        /*0028*/ 	.byte	0x04, 0x17
        /*002a*/ 	.short	(.L_17 - .L_16)
.L_16:
        /*002c*/ 	.word	0x00000000
        /*0030*/ 	.short	0x0006
        /*0032*/ 	.short	0x0030
        /*0034*/ 	.byte	0x00, 0xf4, 0x21, 0x00


	//----- nvinfo : EIATTR_KPARAM_INFO
	.align		4
.L_17:
        /*0038*/ 	.byte	0x04, 0x17
        /*003a*/ 	.short	(.L_19 - .L_18)
.L_18:
        /*003c*/ 	.word	0x00000000
        /*0040*/ 	.short	0x0005
        /*0042*/ 	.short	0x0028
        /*0044*/ 	.byte	0x00, 0xf4, 0x21, 0x00


	//----- nvinfo : EIATTR_KPARAM_INFO
	.align		4
.L_19:
        /*0048*/ 	.byte	0x04, 0x17
        /*004a*/ 	.short	(.L_21 - .L_20)
.L_20:
        /*004c*/ 	.word	0x00000000
        /*0050*/ 	.short	0x0004
        /*0052*/ 	.short	0x0020
        /*0054*/ 	.byte	0x00, 0xf4, 0x21, 0x00


	//----- nvinfo : EIATTR_KPARAM_INFO
	.align		4
.L_21:
        /*0058*/ 	.byte	0x04, 0x17
        /*005a*/ 	.short	(.L_23 - .L_22)
.L_22:
        /*005c*/ 	.word	0x00000000
        /*0060*/ 	.short	0x0003
        /*0062*/ 	.short	0x0018
        /*0064*/ 	.byte	0x00, 0xf4, 0x21, 0x00


	//----- nvinfo : EIATTR_KPARAM_INFO
	.align		4
.L_23:
        /*0068*/ 	.byte	0x04, 0x17
        /*006a*/ 	.short	(.L_25 - .L_24)
.L_24:
        /*006c*/ 	.word	0x00000000
        /*0070*/ 	.short	0x0002
        /*0072*/ 	.short	0x0010
        /*0074*/ 	.byte	0x00, 0xf4, 0x21, 0x00


	//----- nvinfo : EIATTR_KPARAM_INFO
	.align		4
.L_25:
        /*0078*/ 	.byte	0x04, 0x17
        /*007a*/ 	.short	(.L_27 - .L_26)
.L_26:
        /*007c*/ 	.word	0x00000000
        /*0080*/ 	.short	0x0001
        /*0082*/ 	.short	0x0008
        /*0084*/ 	.byte	0x00, 0xf4, 0x21, 0x00


	//----- nvinfo : EIATTR_KPARAM_INFO
	.align		4
.L_27:
        /*0088*/ 	.byte	0x04, 0x17
        /*008a*/ 	.short	(.L_29 - .L_28)
.L_28:
        /*008c*/ 	.word	0x00000000
        /*0090*/ 	.short	0x0000
        /*0092*/ 	.short	0x0000
        /*0094*/ 	.byte	0x00, 0xf4, 0x21, 0x00


	//----- nvinfo : EIATTR_SPARSE_MMA_MASK
	.align		4
.L_29:
        /*0098*/ 	.byte	0x03, 0x50
        /*009a*/ 	.short	0x0000


	//----- nvinfo : EIATTR_MAXREG_COUNT
	.align		4
        /*009c*/ 	.byte	0x03, 0x1b
        /*009e*/ 	.short	0x00ff


	//----- nvinfo : EIATTR_EXIT_INSTR_OFFSETS
	.align		4
        /*00a0*/ 	.byte	0x04, 0x1c
        /*00a2*/ 	.short	(.L_31 - .L_30)


	//   ....[0]....
.L_30:
        /*00a4*/ 	.word	0x000003d0


	//   ....[1]....
        /*00a8*/ 	.word	0x000003f0


	//----- nvinfo : EIATTR_REQNTID
	.align		4
.L_31:
        /*00ac*/ 	.byte	0x04, 0x10
        /*00ae*/ 	.short	(.L_33 - .L_32)
.L_32:
        /*00b0*/ 	.word	0x00000080
        /*00b4*/ 	.word	0x00000001
        /*00b8*/ 	.word	0x00000001


	//----- nvinfo : EIATTR_CBANK_PARAM_SIZE
	.align		4
.L_33:
        /*00bc*/ 	.byte	0x03, 0x19
        /*00be*/ 	.short	0x0044


	//----- nvinfo : EIATTR_PARAM_CBANK
	.align		4
        /*00c0*/ 	.byte	0x04, 0x0a
        /*00c2*/ 	.short	(.L_35 - .L_34)
	.align		4
.L_34:
        /*00c4*/ 	.word	index@(.nv.constant0.triton_poi_fused__native_batch_norm_legit_no_training_add_convolution_14)
        /*00c8*/ 	.short	0x0210
        /*00ca*/ 	.short	0x0044


	//----- nvinfo : EIATTR_SW_WAR
	.align		4
.L_35:
        /*00cc*/ 	.byte	0x04, 0x36
        /*00ce*/ 	.short	(.L_37 - .L_36)
.L_36:
        /*00d0*/ 	.word	0x00000008
.L_37:


//--------------------- .nv.callgraph             --------------------------
	.section	.nv.callgraph,"",@"SHT_CUDA_CALLGRAPH"
	.align	4
	.sectionentsize	8
	.align		4
        /*0000*/ 	.word	0x00000000
	.align		4
        /*0004*/ 	.word	0xffffffff
	.align		4
        /*0008*/ 	.word	0x00000000
	.align		4
        /*000c*/ 	.word	0xfffffffe
	.align		4
        /*0010*/ 	.word	0x00000000
	.align		4
        /*0014*/ 	.word	0xfffffffd
	.align		4
        /*0018*/ 	.word	0x00000000
	.align		4
        /*001c*/ 	.word	0xfffffffc


//--------------------- .nv.constant4             --------------------------
	.section	.nv.constant4,"a",@progbits
	.align	8
	.align		8
.nv.constant4:
        /*0000*/ 	.dword	_$_str
	.align		8
        /*0008*/ 	.dword	_$_str_$_2


//--------------------- .text.triton_poi_fused__native_batch_norm_legit_no_training_add_convolution_14 --------------------------
	.section	.text.triton_poi_fused__native_batch_norm_legit_no_training_add_convolution_14,"ax",@progbits
	.align	128
        .global         triton_poi_fused__native_batch_norm_legit_no_training_add_convolution_14
        .type           triton_poi_fused__native_batch_norm_legit_no_training_add_convolution_14,@function
        .size           triton_poi_fused__native_batch_norm_legit_no_training_add_convolution_14,(.L_x_1 - triton_poi_fused__native_batch_norm_legit_no_training_add_convolution_14)
        .other          triton_poi_fused__native_batch_norm_legit_no_training_add_convolution_14,@"STO_CUDA_ENTRY STV_DEFAULT"
triton_poi_fused__native_batch_norm_legit_no_training_add_convolution_14:
.text.triton_poi_fused__native_batch_norm_legit_no_training_add_convolution_14:
[----:B------:R-:W0:Y:S01]  /*0000*/  LDC R1, c[0x0][0x28] ;  /* 0x00000a00ff017b82 */ /* 0x000e220000000800 */
[----:B------:R-:W1:Y:S07]  /*0010*/  S2R R7, SR_TID.X ;  /* 0x0000000000077919 */ /* 0x000e6e0000002100 */
[----:B------:R-:W2:Y:S01]  /*0020*/  LDC.64 R18, c[0x0][0x228] ;  /* 0x00008a00ff127b82 */ /* 0x000ea20000000a00 */
[----:B------:R-:W-:Y:S01]  /*0030*/  ULDC.64 UR4, c[0x0][0x208] ;  /* 0x0000820000047ab9 */ /* 0x000fe20000000a00 */
[----:B------:R-:W3:Y:S06]  /*0040*/  S2R R0, SR_CTAID.X ;  /* 0x0000000000007919 */ /* 0x000eec0000002500 */
[----:B------:R-:W4:Y:S08]  /*0050*/  LDC.64 R16, c[0x0][0x218] ;  /* 0x00008600ff107b82 */ /* 0x000f300000000a00 */
[----:B------:R-:W5:Y:S08]  /*0060*/  LDC.64 R20, c[0x0][0x220] ;  /* 0x00008800ff147b82 */ /* 0x000f700000000a00 */
[----:B------:R-:W4:Y:S01]  /*0070*/  LDC.64 R8, c[0x0][0x238] ;  /* 0x00008e00ff087b82 */ /* 0x000f220000000a00 */
[----:B-1----:R-:W-:-:S07]  /*0080*/  LOP3.LUT R7, R7, 0x7f, RZ, 0xc0, !PT ;  /* 0x0000007f07077812 */ /* 0x002fce00078ec0ff */
[----:B------:R-:W1:Y:S01]  /*0090*/  LDC.64 R12, c[0x0][0x230] ;  /* 0x00008c00ff0c7b82 */ /* 0x000e620000000a00 */
[----:B---3--:R-:W-:Y:S02]  /*00a0*/  SHF.R.S32.HI R2, RZ, 0x18, R0 ;  /* 0x00000018ff027819 */ /* 0x008fe40000011400 */
[----:B------:R-:W-:Y:S02]  /*00b0*/  LEA R7, R0, R7, 0x7 ;  /* 0x0000000700077211 */ /* 0x000fe400078e38ff */
[----:B------:R-:W-:Y:S01]  /*00c0*/  SGXT R0, R2, 0x1 ;  /* 0x000000010200781a */ /* 0x000fe20000000200 */
[----:B------:R-:W-:Y:S01]  /*00d0*/  HFMA2.MMA R2, -RZ, RZ, 0, 0 ;  /* 0x00000000ff027435 */ /* 0x000fe200000001ff */
[----:B------:R-:W-:Y:S02]  /*00e0*/  ISETP.GE.AND P2, PT, R7, 0xe00, PT ;  /* 0x00000e000700780c */ /* 0x000fe40003f46270 */
[----:B------:R-:W-:-:S04]  /*00f0*/  LEA.HI R0, R0, R7, RZ, 0x4 ;  /* 0x0000000700007211 */ /* 0x000fc800078f20ff */
[----:B------:R-:W-:-:S05]  /*0100*/  SHF.R.S32.HI R3, RZ, 0x4, R0 ;  /* 0x00000004ff037819 */ /* 0x000fca0000011400 */
[----:B------:R-:W-:-:S05]  /*0110*/  IMAD.HI R0, R3, -0x6db6db6d, R2 ;  /* 0x9249249303007827 */ /* 0x000fca00078e0202 */
[----:B------:R-:W-:-:S04]  /*0120*/  SHF.R.U32.HI R5, RZ, 0x1f, R0 ;  /* 0x0000001fff057819 */ /* 0x000fc80000011600 */
[----:B------:R-:W-:Y:S02]  /*0130*/  LEA.HI.SX32 R5, R0, R5, 0x1b ;  /* 0x0000000500057211 */ /* 0x000fe400078fdaff */
[----:B------:R-:W-:-:S03]  /*0140*/  MOV R0, RZ ;  /* 0x000000ff00007202 */ /* 0x000fc60000000f00 */
[----:B------:R-:W-:Y:S02]  /*0150*/  IMAD R15, R5, -0x38, R3 ;  /* 0xffffffc8050f7824 */ /* 0x000fe400078e0203 */
[----:B------:R-:W3:Y:S02]  /*0160*/  LDC.64 R2, c[0x0][0x210] ;  /* 0x00008400ff027b82 */ /* 0x000ee40000000a00 */
[----:B--2---:R-:W-:-:S05]  /*0170*/  IMAD.WIDE R18, R15, 0x4, R18 ;  /* 0x000000040f127825 */ /* 0x004fca00078e0212 */
[----:B------:R5:W2:Y:S01]  /*0180*/  @!P2 LDG.E.EL R0, desc[UR4][R18.64] ;  /* 0x000000041200a981 */ /* 0x000aa2000c2e1900 */
[----:B------:R-:W1:Y:S01]  /*0190*/  LDC.64 R4, c[0x0][0x240] ;  /* 0x00009000ff047b82 */ /* 0x000e620000000a00 */
[----:B------:R-:W-:Y:S01]  /*01a0*/  HFMA2.MMA R6, -RZ, RZ, 0, 0 ;  /* 0x00000000ff067435 */ /* 0x000fe200000001ff */
[----:B------:R-:W-:Y:S01]  /*01b0*/  CS2R R10, SRZ ;  /* 0x00000000000a7805 */ /* 0x000fe2000001ff00 */
[----:B----4-:R-:W-:-:S04]  /*01c0*/  IMAD.WIDE R16, R15, 0x4, R16 ;  /* 0x000000040f107825 */ /* 0x010fc800078e0210 */
[----:B-----5:R-:W-:-:S04]  /*01d0*/  IMAD.WIDE R18, R15, 0x4, R20 ;  /* 0x000000040f127825 */ /* 0x020fc800078e0214 */
[----:B------:R-:W4:Y:S01]  /*01e0*/  @!P2 LDG.E.EL R6, desc[UR4][R16.64] ;  /* 0x000000041006a981 */ /* 0x000f22000c2e1900 */
[----:B---3--:R-:W-:-:S03]  /*01f0*/  IMAD.WIDE R2, R7, 0x4, R2 ;  /* 0x0000000407027825 */ /* 0x008fc600078e0202 */
[----:B------:R-:W3:Y:S04]  /*0200*/  @!P2 LDG.E.EL R10, desc[UR4][R18.64] ;  /* 0x00000004120aa981 */ /* 0x000ee8000c2e1900 */
[----:B------:R-:W4:Y:S01]  /*0210*/  @!P2 LDG.E R11, desc[UR4][R2.64] ;  /* 0x00000004020ba981 */ /* 0x000f22000c1e1900 */
[C---:B0-----:R-:W-:Y:S01]  /*0220*/  IMAD.WIDE R20, R15.reuse, 0x4, R8 ;  /* 0x000000040f147825 */ /* 0x041fe200078e0208 */
[----:B------:R-:W-:Y:S02]  /*0230*/  MOV R14, RZ ;  /* 0x000000ff000e7202 */ /* 0x000fe40000000f00 */
[----:B------:R-:W-:Y:S01]  /*0240*/  CS2R R8, SRZ ;  /* 0x0000000000087805 */ /* 0x000fe2000001ff00 */
[----:B-1----:R-:W-:-:S04]  /*0250*/  IMAD.WIDE R12, R15, 0x4, R12 ;  /* 0x000000040f0c7825 */ /* 0x002fc800078e020c */
[C---:B------:R-:W-:Y:S01]  /*0260*/  IMAD.WIDE R22, R7.reuse, 0x4, R4 ;  /* 0x0000000407167825 */ /* 0x040fe200078e0204 */
[----:B------:R0:W5:Y:S01]  /*0270*/  @!P2 LDG.E.EL R14, desc[UR4][R12.64] ;  /* 0x000000040c0ea981 */ /* 0x000162000c2e1900 */
[----:B------:R-:W1:Y:S03]  /*0280*/  LDC.64 R4, c[0x0][0x248] ;  /* 0x00009200ff047b82 */ /* 0x000e660000000a00 */
[----:B------:R-:W5:Y:S04]  /*0290*/  @!P2 LDG.E.EL R9, desc[UR4][R20.64] ;  /* 0x000000041409a981 */ /* 0x000f68000c2e1900 */
[----:B------:R-:W5:Y:S01]  /*02a0*/  @!P2 LDG.E R8, desc[UR4][R22.64] ;  /* 0x000000041608a981 */ /* 0x000f62000c1e1900 */
[----:B0-----:R-:W-:Y:S01]  /*02b0*/  HFMA2.MMA R12, -RZ, RZ, 1.625, 0 ;  /* 0x3e800000ff0c7435 */ /* 0x001fe200000001ff */
[----:B-1----:R-:W-:-:S04]  /*02c0*/  IMAD.WIDE R4, R7, 0x4, R4 ;  /* 0x0000000407047825 */ /* 0x002fc800078e0204 */
[----:B--2---:R-:W-:-:S04]  /*02d0*/  FADD R0, R0, 9.9999997473787516356e-06 ;  /* 0x3727c5ac00007421 */ /* 0x004fc80000000000 */
[----:B------:R-:W0:Y:S02]  /*02e0*/  MUFU.SQRT R15, R0 ;  /* 0x00000000000f7308 */ /* 0x000e240000002000 */
[C---:B0-----:R-:W-:Y:S02]  /*02f0*/  FSETP.GT.AND P0, PT, R15.reuse, 8.50705917302346158658e+37, PT ;  /* 0x7e8000000f00780b */ /* 0x041fe40003f04000 */
[----:B------:R-:W-:-:S11]  /*0300*/  FSETP.GEU.AND P1, PT, R15, 1.175494350822287508e-38, PT ;  /* 0x008000000f00780b */ /* 0x000fd60003f2e000 */
[----:B------:R-:W-:-:S04]  /*0310*/  @P0 FMUL R15, R15, 0.25 ;  /* 0x3e8000000f0f0820 */ /* 0x000fc80000400000 */
[----:B------:R-:W-:-:S06]  /*0320*/  @!P1 FMUL R15, R15, 16777216 ;  /* 0x4b8000000f0f9820 */ /* 0x000fcc0000400000 */
[----:B------:R-:W0:Y:S01]  /*0330*/  MUFU.RCP R15, R15 ;  /* 0x0000000f000f7308 */ /* 0x000e220000001000 */
[----:B------:R-:W-:Y:S01]  /*0340*/  FSEL R12, R12, 1, P0 ;  /* 0x3f8000000c0c7808 */ /* 0x000fe20000000000 */
[----:B----4-:R-:W-:-:S04]  /*0350*/  FADD R13, R6, R11 ;  /* 0x0000000b060d7221 */ /* 0x010fc80000000000 */
[----:B------:R-:W-:Y:S01]  /*0360*/  @!P1 FMUL R12, R12, 16777216 ;  /* 0x4b8000000c0c9820 */ /* 0x000fe20000400000 */
[----:B---3--:R-:W-:-:S03]  /*0370*/  FADD R10, R13, -R10 ;  /* 0x8000000a0d0a7221 */ /* 0x008fc60000000000 */
[----:B0-----:R-:W-:-:S04]  /*0380*/  FMUL R11, R15, R12 ;  /* 0x0000000c0f0b7220 */ /* 0x001fc80000400000 */
[----:B------:R-:W-:Y:S01]  /*0390*/  FMUL R10, R10, R11 ;  /* 0x0000000b0a0a7220 */ /* 0x000fe20000400000 */
[----:B------:R0:W-:Y:S03]  /*03a0*/  @!P2 STG.E desc[UR4][R2.64], R13 ;  /* 0x0000000d0200a986 */ /* 0x0001e6000c101904 */
[----:B-----5:R-:W-:-:S04]  /*03b0*/  FFMA R9, R10, R14, R9 ;  /* 0x0000000e0a097223 */ /* 0x020fc80000000009 */
[----:B------:R-:W-:Y:S01]  /*03c0*/  FADD R9, R9, R8 ;  /* 0x0000000809097221 */ /* 0x000fe20000000000 */
[----:B0-----:R-:W-:Y:S06]  /*03d0*/  @P2 EXIT ;  /* 0x000000000000294d */ /* 0x001fec0003800000 */
[----:B------:R-:W-:Y:S01]  /*03e0*/  STG.E desc[UR4][R4.64], R9 ;  /* 0x0000000904007986 */ /* 0x000fe2000c101904 */
[----:B------:R-:W-:Y:S05]  /*03f0*/  EXIT ;  /* 0x000000000000794d */ /* 0x000fea0003800000 */
.L_x_0:
[----:B------:R-:W-:-:S00]  /*0400*/  BRA `(.L_x_0) ;  /* 0xfffffffc00fc7947 */ /* 0x000fc0000383ffff */
[----:B------:R-:W-:-:S00]  /*0410*/  NOP ;  /* 0x0000000000007918 */ /* 0x000fc00000000000 */
        /* <DEDUP_REMOVED lines=14> */
.L_x_1:


//--------------------- .nv.global.init           --------------------------
	.section	.nv.global.init,"aw",@progbits
.nv.global.init:
	.type		_$_str,@object
	.size		_$_str,(_$_str_$_2 - _$_str)
_$_str:
        /*0000*/ 	.byte	0x5f, 0x5f, 0x43, 0x55, 0x44, 0x41, 0x5f, 0x46, 0x54, 0x5a, 0x00
	.type		_$_str_$_2,@object
	.size		_$_str_$_2,(.L_1 - _$_str_$_2)
_$_str_$_2:
        /*000b*/ 	.byte	0x5f, 0x5f, 0x43, 0x55, 0x44, 0x41, 0x5f, 0x50, 0x52, 0x45, 0x43, 0x5f, 0x53, 0x51, 0x52, 0x54
        /*001b*/ 	.byte	0x00
.L_1:


//--------------------- .nv.constant0.triton_poi_fused__native_batch_norm_legit_no_training_add_convolution_14 --------------------------
	.section	.nv.constant0.triton_poi_fused__native_batch_norm_legit_no_training_add_convolution_14,"a",@progbits
	.sectionflags	@""
	.align	4
.nv.constant0.triton_poi_fused__native_batch_norm_legit_no_training_add_convolution_14:
	.zero		596
